	.headerflags	@"EF_CUDA_TEXMODE_UNIFIED EF_CUDA_64BIT_ADDRESS EF_CUDA_ACCELERATORS EF_CUDA_SM90 EF_CUDA_VIRTUAL_SM(EF_CUDA_SM90)"
	.elftype	@"ET_EXEC"


//--------------------- .nv.info                  --------------------------
	.section	.nv.info,"",@"SHT_CUDA_INFO"
	.align	4


	//----- nvinfo : EIATTR_REGCOUNT
	.align		4
        /*0000*/ 	.byte	0x04, 0x2f
        /*0002*/ 	.short	(.L_1 - .L_0)
	.align		4
.L_0:
        /*0004*/ 	.word	index@(triton_poi_fused_mul_0)
        /*0008*/ 	.word	0x00000008


	//----- nvinfo : EIATTR_MIN_STACK_SIZE
	.align		4
.L_1:
        /*000c*/ 	.byte	0x04, 0x12
        /*000e*/ 	.short	(.L_3 - .L_2)
	.align		4
.L_2:
        /*0010*/ 	.word	index@(triton_poi_fused_mul_0)
        /*0014*/ 	.word	0x00000000


	//----- nvinfo : EIATTR_FRAME_SIZE
	.align		4
.L_3:
        /*0018*/ 	.byte	0x04, 0x11
        /*001a*/ 	.short	(.L_5 - .L_4)
	.align		4
.L_4:
        /*001c*/ 	.word	index@(triton_poi_fused_mul_0)
        /*0020*/ 	.word	0x00000000


	//----- nvinfo : EIATTR_MIN_STACK_SIZE
	.align		4
.L_5:
        /*0024*/ 	.byte	0x04, 0x12
        /*0026*/ 	.short	(.L_7 - .L_6)
	.align		4
.L_6:
        /*0028*/ 	.word	index@(triton_poi_fused_mul_0)
        /*002c*/ 	.word	0x00000000
.L_7:


//--------------------- .nv.info.triton_poi_fused_mul_0 --------------------------
	.section	.nv.info.triton_poi_fused_mul_0,"",@"SHT_CUDA_INFO"
	.sectionflags	@""
	.align	4


	//----- nvinfo : EIATTR_CUDA_API_VERSION
	.align		4
        /*0000*/ 	.byte	0x04, 0x37
        /*0002*/ 	.short	(.L_9 - .L_8)
.L_8:
        /*0004*/ 	.word	0x0000007c


	//----- nvinfo : EIATTR_KPARAM_INFO
	.align		4
.L_9:
        /*0008*/ 	.byte	0x04, 0x17
        /*000a*/ 	.short	(.L_11 - .L_10)
.L_10:
        /*000c*/ 	.word	0x00000000
        /*0010*/ 	.short	0x0001
        /*0012*/ 	.short	0x0008
        /*0014*/ 	.byte	0x00, 0xf0, 0x11, 0x00


	//----- nvinfo : EIATTR_KPARAM_INFO
	.align		4
.L_11:
        /*0018*/ 	.byte	0x04, 0x17
        /*001a*/ 	.short	(.L_13 - .L_12)
.L_12:
        /*001c*/ 	.word	0x00000000
        /*0020*/ 	.short	0x0000
        /*0022*/ 	.short	0x0000
        /*0024*/ 	.byte	0x00, 0xf4, 0x21, 0x00


	//----- nvinfo : EIATTR_SPARSE_MMA_MASK
	.align		4
.L_13:
        /*0028*/ 	.byte	0x03, 0x50
        /*002a*/ 	.short	0x0000


	//----- nvinfo : EIATTR_MAXREG_COUNT
	.align		4
        /*002c*/ 	.byte	0x03, 0x1b
        /*002e*/ 	.short	0x00ff


	//----- nvinfo : EIATTR_EXIT_INSTR_OFFSETS
	.align		4
        /*0030*/ 	.byte	0x04, 0x1c
        /*0032*/ 	.short	(.L_15 - .L_14)


	//   ....[0]....
.L_14:
        /*0034*/ 	.word	0x00000100


	//   ....[1]....
        /*0038*/ 	.word	0x00000130


	//----- nvinfo : EIATTR_REQNTID
	.align		4
.L_15:
        /*003c*/ 	.byte	0x04, 0x10
        /*003e*/ 	.short	(.L_17 - .L_16)
.L_16:
        /*0040*/ 	.word	0x00000020
        /*0044*/ 	.word	0x00000001
        /*0048*/ 	.word	0x00000001


	//----- nvinfo : EIATTR_CRS_STACK_SIZE
	.align		4
.L_17:
        /*004c*/ 	.byte	0x04, 0x1e
        /*004e*/ 	.short	(.L_19 - .L_18)
.L_18:
        /*0050*/ 	.word	0x00000000


	//----- nvinfo : EIATTR_CBANK_PARAM_SIZE
	.align		4
.L_19:
        /*0054*/ 	.byte	0x03, 0x19
        /*0056*/ 	.short	0x000c


	//----- nvinfo : EIATTR_PARAM_CBANK
	.align		4
        /*0058*/ 	.byte	0x04, 0x0a
        /*005a*/ 	.short	(.L_21 - .L_20)
	.align		4
.L_20:
        /*005c*/ 	.word	index@(.nv.constant0.triton_poi_fused_mul_0)
        /*0060*/ 	.short	0x0210
        /*0062*/ 	.short	0x000c


	//----- nvinfo : EIATTR_SW_WAR
	.align		4
.L_21:
        /*0064*/ 	.byte	0x04, 0x36
        /*0066*/ 	.short	(.L_23 - .L_22)
.L_22:
        /*0068*/ 	.word	0x00000008
.L_23:


//--------------------- .nv.callgraph             --------------------------
	.section	.nv.callgraph,"",@"SHT_CUDA_CALLGRAPH"
	.align	4
	.sectionentsize	8
	.align		4
        /*0000*/ 	.word	0x00000000
	.align		4
        /*0004*/ 	.word	0xffffffff
	.align		4
        /*0008*/ 	.word	0x00000000
	.align		4
        /*000c*/ 	.word	0xfffffffe
	.align		4
        /*0010*/ 	.word	0x00000000
	.align		4
        /*0014*/ 	.word	0xfffffffd
	.align		4
        /*0018*/ 	.word	0x00000000
	.align		4
        /*001c*/ 	.word	0xfffffffc


//--------------------- .text.triton_poi_fused_mul_0 --------------------------
	.section	.text.triton_poi_fused_mul_0,"ax",@progbits
	.align	128
        .global         triton_poi_fused_mul_0
        .type           triton_poi_fused_mul_0,@function
        .size           triton_poi_fused_mul_0,(.L_x_3 - triton_poi_fused_mul_0)
        .other          triton_poi_fused_mul_0,@"STO_CUDA_ENTRY STV_DEFAULT"
triton_poi_fused_mul_0:
.text.triton_poi_fused_mul_0:
[----:B------:R-:W0:Y:S02]  /*0000*/  LDC R1, c[0x0][0x28] ;  /* 0x00000a00ff017b82 */ /* 0x000e240000000800 */
[----:B------:R-:W1:Y:S01]  /*0010*/  S2R R4, SR_TID.X ;  /* 0x0000000000047919 */ /* 0x000e620000002100 */
[----:B------:R-:W2:Y:S01]  /*0020*/  LDC.64 R2, c[0x0][0x210] ;  /* 0x00008400ff027b82 */ /* 0x000ea20000000a00 */
[----:B------:R-:W-:Y:S01]  /*0030*/  ULDC.64 UR4, c[0x0][0x208] ;  /* 0x0000820000047ab9 */ /* 0x000fe20000000a00 */
[----:B------:R-:W-:Y:S01]  /*0040*/  BSSY B0, `(.L_x_0) ;  /* 0x000000b000007945 */ /* 0x000fe20003800000 */
[----:B------:R-:W3:Y:S01]  /*0050*/  S2R R5, SR_CTAID.X ;  /* 0x0000000000057919 */ /* 0x000ee20000002500 */
[C---:B-1----:R-:W-:Y:S02]  /*0060*/  LOP3.LUT R0, R4.reuse, 0xf, RZ, 0xc0, !PT ;  /* 0x0000000f04007812 */ /* 0x042fe400078ec0ff */
[----:B------:R-:W-:-:S03]  /*0070*/  LOP3.LUT P0, RZ, R4, 0x10, RZ, 0xc0, !PT ;  /* 0x0000001004ff7812 */ /* 0x000fc6000780c0ff */
[----:B---3--:R-:W-:Y:S02]  /*0080*/  IMAD R5, R5, 0x10, R0 ;  /* 0x0000001005057824 */ /* 0x008fe400078e0200 */
[----:B------:R-:W-:Y:S02]  /*0090*/  IMAD.MOV.U32 R0, RZ, RZ, RZ ;  /* 0x000000ffff007224 */ /* 0x000fe400078e00ff */
[C---:B--2---:R-:W-:Y:S01]  /*00a0*/  IMAD.WIDE R2, R5.reuse, 0x4, R2 ;  /* 0x0000000405027825 */ /* 0x044fe200078e0202 */
[C---:B------:R-:W-:Y:S02]  /*00b0*/  ISETP.GE.AND P1, PT, R5.reuse, 0x10, PT ;  /* 0x000000100500780c */ /* 0x040fe40003f26270 */
[----:B------:R-:W-:-:S11]  /*00c0*/  ISETP.LT.AND P0, PT, R5, 0x10, !P0 ;  /* 0x000000100500780c */ /* 0x000fd60004701270 */
[----:B------:R-:W-:Y:S05]  /*00d0*/  @P1 BRA `(.L_x_1) ;  /* 0x0000000000041947 */ /* 0x000fea0003800000 */
[----:B------:R1:W5:Y:S02]  /*00e0*/  LDG.E R0, desc[UR4][R2.64] ;  /* 0x0000000402007981 */ /* 0x000364000c1e1900 */
.L_x_1:
[----:B------:R-:W-:Y:S05]  /*00f0*/  BSYNC B0 ;  /* 0x0000000000007941 */ /* 0x000fea0003800000 */
.L_x_0:
[----:B------:R-:W-:Y:S05]  /*0100*/  @!P0 EXIT ;  /* 0x000000000000894d */ /* 0x000fea0003800000 */
[----:B-----5:R-:W-:-:S05]  /*0110*/  FMUL R5, R0, 14.285714149475097656 ;  /* 0x4164924900057820 */ /* 0x020fca0000400000 */
[----:B------:R-:W-:Y:S01]  /*0120*/  STG.E desc[UR4][R2.64], R5 ;  /* 0x0000000502007986 */ /* 0x000fe2000c101904 */
[----:B------:R-:W-:Y:S05]  /*0130*/  EXIT ;  /* 0x000000000000794d */ /* 0x000fea0003800000 */
.L_x_2:
[----:B------:R-:W-:-:S00]  /*0140*/  BRA `(.L_x_2) ;  /* 0xfffffffc00fc7947 */ /* 0x000fc0000383ffff */
[----:B------:R-:W-:-:S00]  /*0150*/  NOP ;  /* 0x0000000000007918 */ /* 0x000fc00000000000 */
        /* <DEDUP_REMOVED lines=10> */
.L_x_3:


//--------------------- .nv.constant0.triton_poi_fused_mul_0 --------------------------
	.section	.nv.constant0.triton_poi_fused_mul_0,"a",@progbits
	.sectionflags	@""
	.align	4
.nv.constant0.triton_poi_fused_mul_0:
	.zero		540
